//
// Generated by NVIDIA NVVM Compiler
//
// Compiler Build ID: CL-36424714
// Cuda compilation tools, release 13.0, V13.0.88
// Based on NVVM 20.0.0
//

.version 9.0
.target sm_100
.address_size 64

	// .globl	_Z10write_readP6Bucketii
.extern .func  (.param .b32 func_retval0) vprintf
(
	.param .b64 vprintf_param_0,
	.param .b64 vprintf_param_1
)
;
.global .align 1 .b8 _ZN34_INTERNAL_34a5f3c0_4_k_cu_6c3aff844cuda3std3__436_GLOBAL__N__34a5f3c0_4_k_cu_6c3aff846ignoreE[1];
.global .align 1 .b8 _ZN34_INTERNAL_34a5f3c0_4_k_cu_6c3aff844cuda3std3__45__cpo5beginE[1];
.global .align 1 .b8 _ZN34_INTERNAL_34a5f3c0_4_k_cu_6c3aff844cuda3std3__45__cpo3endE[1];
.global .align 1 .b8 _ZN34_INTERNAL_34a5f3c0_4_k_cu_6c3aff844cuda3std3__45__cpo6cbeginE[1];
.global .align 1 .b8 _ZN34_INTERNAL_34a5f3c0_4_k_cu_6c3aff844cuda3std3__45__cpo4cendE[1];
.global .align 1 .b8 _ZN34_INTERNAL_34a5f3c0_4_k_cu_6c3aff844cuda3std3__45__cpo6rbeginE[1];
.global .align 1 .b8 _ZN34_INTERNAL_34a5f3c0_4_k_cu_6c3aff844cuda3std3__45__cpo4rendE[1];
.global .align 1 .b8 _ZN34_INTERNAL_34a5f3c0_4_k_cu_6c3aff844cuda3std3__45__cpo7crbeginE[1];
.global .align 1 .b8 _ZN34_INTERNAL_34a5f3c0_4_k_cu_6c3aff844cuda3std3__45__cpo5crendE[1];
.global .align 1 .b8 _ZN34_INTERNAL_34a5f3c0_4_k_cu_6c3aff844cuda3std3__419piecewise_constructE[1];
.global .align 1 .b8 _ZN34_INTERNAL_34a5f3c0_4_k_cu_6c3aff844cuda3std3__48in_placeE[1];
.global .align 1 .b8 _ZN34_INTERNAL_34a5f3c0_4_k_cu_6c3aff844cuda3std3__420unreachable_sentinelE[1];
.global .align 1 .b8 _ZN34_INTERNAL_34a5f3c0_4_k_cu_6c3aff844cuda3std3__47nulloptE[1];
.global .align 1 .b8 _ZN34_INTERNAL_34a5f3c0_4_k_cu_6c3aff844cuda3std3__48unexpectE[1];
.global .align 1 .b8 _ZN34_INTERNAL_34a5f3c0_4_k_cu_6c3aff844cuda3std6ranges3__45__cpo4swapE[1];
.global .align 1 .b8 _ZN34_INTERNAL_34a5f3c0_4_k_cu_6c3aff844cuda3std6ranges3__45__cpo9iter_moveE[1];
.global .align 1 .b8 _ZN34_INTERNAL_34a5f3c0_4_k_cu_6c3aff844cuda3std6ranges3__45__cpo7advanceE[1];
.global .align 1 .b8 _ZN34_INTERNAL_34a5f3c0_4_k_cu_6c3aff844cuda3std6ranges3__45__cpo5beginE[1];
.global .align 1 .b8 _ZN34_INTERNAL_34a5f3c0_4_k_cu_6c3aff844cuda3std6ranges3__45__cpo3endE[1];
.global .align 1 .b8 _ZN34_INTERNAL_34a5f3c0_4_k_cu_6c3aff844cuda3std6ranges3__45__cpo6cbeginE[1];
.global .align 1 .b8 _ZN34_INTERNAL_34a5f3c0_4_k_cu_6c3aff844cuda3std6ranges3__45__cpo4cendE[1];
.global .align 1 .b8 _ZN34_INTERNAL_34a5f3c0_4_k_cu_6c3aff844cuda3std6ranges3__45__cpo9iter_swapE[1];
.global .align 1 .b8 _ZN34_INTERNAL_34a5f3c0_4_k_cu_6c3aff844cuda3std6ranges3__45__cpo4nextE[1];
.global .align 1 .b8 _ZN34_INTERNAL_34a5f3c0_4_k_cu_6c3aff844cuda3std6ranges3__45__cpo4prevE[1];
.global .align 1 .b8 _ZN34_INTERNAL_34a5f3c0_4_k_cu_6c3aff844cuda3std6ranges3__45__cpo4dataE[1];
.global .align 1 .b8 _ZN34_INTERNAL_34a5f3c0_4_k_cu_6c3aff844cuda3std6ranges3__45__cpo5cdataE[1];
.global .align 1 .b8 _ZN34_INTERNAL_34a5f3c0_4_k_cu_6c3aff844cuda3std6ranges3__45__cpo4sizeE[1];
.global .align 1 .b8 _ZN34_INTERNAL_34a5f3c0_4_k_cu_6c3aff844cuda3std6ranges3__45__cpo5ssizeE[1];
.global .align 1 .b8 _ZN34_INTERNAL_34a5f3c0_4_k_cu_6c3aff844cuda3std6ranges3__45__cpo8distanceE[1];
.global .align 1 .b8 _ZN34_INTERNAL_34a5f3c0_4_k_cu_6c3aff846thrust24THRUST_300001_SM_1000_NS8cuda_cub3parE[1];
.global .align 1 .b8 _ZN34_INTERNAL_34a5f3c0_4_k_cu_6c3aff846thrust24THRUST_300001_SM_1000_NS8cuda_cub10par_nosyncE[1];
.global .align 1 .b8 _ZN34_INTERNAL_34a5f3c0_4_k_cu_6c3aff846thrust24THRUST_300001_SM_1000_NS6system6detail10sequential3seqE[1];
.global .align 1 .b8 _ZN34_INTERNAL_34a5f3c0_4_k_cu_6c3aff846thrust24THRUST_300001_SM_1000_NS6system3cpp3parE[1];
.global .align 1 .b8 _ZN34_INTERNAL_34a5f3c0_4_k_cu_6c3aff846thrust24THRUST_300001_SM_1000_NS12placeholders2_1E[1];
.global .align 1 .b8 _ZN34_INTERNAL_34a5f3c0_4_k_cu_6c3aff846thrust24THRUST_300001_SM_1000_NS12placeholders2_2E[1];
.global .align 1 .b8 _ZN34_INTERNAL_34a5f3c0_4_k_cu_6c3aff846thrust24THRUST_300001_SM_1000_NS12placeholders2_3E[1];
.global .align 1 .b8 _ZN34_INTERNAL_34a5f3c0_4_k_cu_6c3aff846thrust24THRUST_300001_SM_1000_NS12placeholders2_4E[1];
.global .align 1 .b8 _ZN34_INTERNAL_34a5f3c0_4_k_cu_6c3aff846thrust24THRUST_300001_SM_1000_NS12placeholders2_5E[1];
.global .align 1 .b8 _ZN34_INTERNAL_34a5f3c0_4_k_cu_6c3aff846thrust24THRUST_300001_SM_1000_NS12placeholders2_6E[1];
.global .align 1 .b8 _ZN34_INTERNAL_34a5f3c0_4_k_cu_6c3aff846thrust24THRUST_300001_SM_1000_NS12placeholders2_7E[1];
.global .align 1 .b8 _ZN34_INTERNAL_34a5f3c0_4_k_cu_6c3aff846thrust24THRUST_300001_SM_1000_NS12placeholders2_8E[1];
.global .align 1 .b8 _ZN34_INTERNAL_34a5f3c0_4_k_cu_6c3aff846thrust24THRUST_300001_SM_1000_NS12placeholders2_9E[1];
.global .align 1 .b8 _ZN34_INTERNAL_34a5f3c0_4_k_cu_6c3aff846thrust24THRUST_300001_SM_1000_NS12placeholders3_10E[1];
.global .align 1 .b8 _ZN34_INTERNAL_34a5f3c0_4_k_cu_6c3aff846thrust24THRUST_300001_SM_1000_NS3seqE[1];
.global .align 1 .b8 _ZN34_INTERNAL_34a5f3c0_4_k_cu_6c3aff846thrust24THRUST_300001_SM_1000_NS6deviceE[1];
.global .align 1 .b8 $str[28] = {100, 101, 118, 105, 99, 101, 32, 118, 105, 101, 119, 58, 32, 112, 116, 114, 61, 37, 112, 9, 118, 97, 108, 61, 37, 100, 10};

.visible .entry _Z10write_readP6Bucketii(
	.param .u64 .ptr .align 1 _Z10write_readP6Bucketii_param_0,
	.param .u32 _Z10write_readP6Bucketii_param_1,
	.param .u32 _Z10write_readP6Bucketii_param_2
)
{
	.reg .b32 	%r<7>;
	.reg .b64 	%rd<9>;

	ld.param.u64 	%rd1, [_Z10write_readP6Bucketii_param_0];
	ld.param.u32 	%r1, [_Z10write_readP6Bucketii_param_1];
	ld.param.u32 	%r2, [_Z10write_readP6Bucketii_param_2];
	cvta.to.global.u64 	%rd2, %rd1;
	mov.u32 	%r3, %ctaid.x;
	mov.u32 	%r4, %ntid.x;
	mov.u32 	%r5, %tid.x;
	mad.lo.s32 	%r6, %r3, %r4, %r5;
	mul.wide.s32 	%rd3, %r1, 64;
	add.s64 	%rd4, %rd2, %rd3;
	ld.global.u64 	%rd5, [%rd4+24];
	cvta.to.global.u64 	%rd6, %rd5;
	mul.wide.u32 	%rd7, %r6, 64;
	add.s64 	%rd8, %rd6, %rd7;
	st.global.u32 	[%rd8], %r2;
	ret;

}
	// .globl	_Z15read_when_errorP6Bucketii
.visible .entry _Z15read_when_errorP6Bucketii(
	.param .u64 .ptr .align 1 _Z15read_when_errorP6Bucketii_param_0,
	.param .u32 _Z15read_when_errorP6Bucketii_param_1,
	.param .u32 _Z15read_when_errorP6Bucketii_param_2
)
{
	.local .align 8 .b8 	__local_depot1[16];
	.reg .b64 	%SP;
	.reg .b64 	%SPL;
	.reg .b32 	%r<6>;
	.reg .b64 	%rd<12>;

	mov.u64 	%SPL, __local_depot1;
	cvta.local.u64 	%SP, %SPL;
	ld.param.u64 	%rd1, [_Z15read_when_errorP6Bucketii_param_0];
	ld.param.u32 	%r1, [_Z15read_when_errorP6Bucketii_param_1];
	ld.param.u32 	%r2, [_Z15read_when_errorP6Bucketii_param_2];
	cvta.to.global.u64 	%rd2, %rd1;
	add.u64 	%rd3, %SP, 0;
	add.u64 	%rd4, %SPL, 0;
	mul.wide.s32 	%rd5, %r1, 64;
	add.s64 	%rd6, %rd2, %rd5;
	ld.global.u64 	%rd7, [%rd6+24];
	mul.wide.s32 	%rd8, %r2, 64;
	add.s64 	%rd9, %rd7, %rd8;
	ld.u32 	%r3, [%rd9];
	st.local.u64 	[%rd4], %rd9;
	st.local.u32 	[%rd4+8], %r3;
	mov.u64 	%rd10, $str;
	cvta.global.u64 	%rd11, %rd10;
	{ // callseq 0, 0
	.param .b64 param0;
	st.param.b64 	[param0], %rd11;
	.param .b64 param1;
	st.param.b64 	[param1], %rd3;
	.param .b32 retval0;
	call.uni (retval0), 
	vprintf, 
	(
	param0, 
	param1
	);
	ld.param.b32 	%r4, [retval0];
	} // callseq 0
	ret;

}
	// .globl	_ZN3cub18CUB_300001_SM_10006detail11EmptyKernelIvEEvv
.visible .entry _ZN3cub18CUB_300001_SM_10006detail11EmptyKernelIvEEvv()
{


	ret;

}


// ===== COMPILED SASS (sm_100) =====

	.target	sm_100

	.elftype	@"ET_EXEC"


//--------------------- .note.nv.tkinfo           --------------------------
	.section	.note.nv.tkinfo,"",@"SHT_NOTE"
	.sectionflags	@"SHF_NOTE_NV_TKINFO"
	.tkinfo
        /*0018*/ 	.word	0x00000002
        /*0030*/ 	.string	""
        /*0030*/ 	.string	"ptxas"
        /*0030*/ 	.string	"Cuda compilation tools, release 13.0, V13.0.88"
        /*0030*/ 	.string	"Build cuda_13.0.r13.0/compiler.36424714_0"
        /*0030*/ 	.string	"-arch sm_100 -m 64 "



//--------------------- .note.nv.cuinfo           --------------------------
	.section	.note.nv.cuinfo,"",@"SHT_NOTE"
	.sectionflags	@"SHF_NOTE_NV_CUINFO"
        /*0018*/ 	.short	0x0002
        /*001a*/ 	.short	0x0064
        /*001c*/ 	.short	0x0082
	.zero		2


//--------------------- .nv.info                  --------------------------
	.section	.nv.info,"",@"SHT_CUDA_INFO"
	.align	4


	//----- nvinfo : EIATTR_REGCOUNT
	.align		4
        /*0000*/ 	.byte	0x04, 0x2f
        /*0002*/ 	.short	(.L_47 - .L_46)
	.align		4
.L_46:
        /*0004*/ 	.word	index@(_Z10write_readP6Bucketii)
        /*0008*/ 	.word	0x0000000a


	//----- nvinfo : EIATTR_FRAME_SIZE
	.align		4
.L_47:
        /*000c*/ 	.byte	0x04, 0x11
        /*000e*/ 	.short	(.L_49 - .L_48)
	.align		4
.L_48:
        /*0010*/ 	.word	index@(_Z10write_readP6Bucketii)
        /*0014*/ 	.word	0x00000000


	//----- nvinfo : EIATTR_REGCOUNT
	.align		4
.L_49:
        /*0018*/ 	.byte	0x04, 0x2f
        /*001a*/ 	.short	(.L_51 - .L_50)
	.align		4
.L_50:
        /*001c*/ 	.word	index@(_Z15read_when_errorP6Bucketii)
        /*0020*/ 	.word	0x00000018


	//----- nvinfo : EIATTR_FRAME_SIZE
	.align		4
.L_51:
        /*0024*/ 	.byte	0x04, 0x11
        /*0026*/ 	.short	(.L_53 - .L_52)
	.align		4
.L_52:
        /*0028*/ 	.word	index@(_Z15read_when_errorP6Bucketii)
        /*002c*/ 	.word	0x00000010


	//----- nvinfo : EIATTR_REGCOUNT
	.align		4
.L_53:
        /*0030*/ 	.byte	0x04, 0x2f
        /*0032*/ 	.short	(.L_55 - .L_54)
	.align		4
.L_54:
        /*0034*/ 	.word	index@(_ZN3cub18CUB_300001_SM_10006detail11EmptyKernelIvEEvv)
        /*0038*/ 	.word	0x00000004


	//----- nvinfo : EIATTR_FRAME_SIZE
	.align		4
.L_55:
        /*003c*/ 	.byte	0x04, 0x11
        /*003e*/ 	.short	(.L_57 - .L_56)
	.align		4
.L_56:
        /*0040*/ 	.word	index@(_ZN3cub18CUB_300001_SM_10006detail11EmptyKernelIvEEvv)
        /*0044*/ 	.word	0x00000000


	//----- nvinfo : EIATTR_MIN_STACK_SIZE
	.align		4
.L_57:
        /*0048*/ 	.byte	0x04, 0x12
        /*004a*/ 	.short	(.L_59 - .L_58)
	.align		4
.L_58:
        /*004c*/ 	.word	index@(_ZN3cub18CUB_300001_SM_10006detail11EmptyKernelIvEEvv)
        /*0050*/ 	.word	0x00000000


	//----- nvinfo : EIATTR_MIN_STACK_SIZE
	.align		4
.L_59:
        /*0054*/ 	.byte	0x04, 0x12
        /*0056*/ 	.short	(.L_61 - .L_60)
	.align		4
.L_60:
        /*0058*/ 	.word	index@(_Z15read_when_errorP6Bucketii)
        /*005c*/ 	.word	0x00000010


	//----- nvinfo : EIATTR_MIN_STACK_SIZE
	.align		4
.L_61:
        /*0060*/ 	.byte	0x04, 0x12
        /*0062*/ 	.short	(.L_63 - .L_62)
	.align		4
.L_62:
        /*0064*/ 	.word	index@(_Z10write_readP6Bucketii)
        /*0068*/ 	.word	0x00000000
.L_63:


//--------------------- .nv.compat                --------------------------
	.section	.nv.compat,"",@"SHT_CUDA_COMPAT_INFO"
	.align	4
        /*0000*/ 	.byte	0x02, 0x09, 0x00, 0x00, 0x02, 0x02, 0x01, 0x00, 0x02, 0x05, 0x05, 0x00, 0x03, 0x07, 0x01, 0x01
        /*0010*/ 	.byte	0x02, 0x03, 0x00, 0x00, 0x02, 0x06, 0x01, 0x00, 0x04, 0x0b, 0x08, 0x00, 0x09, 0x00, 0x00, 0x00
        /*0020*/ 	.byte	0x00, 0x00, 0x00, 0x00


//--------------------- .nv.info._ZN3cub18CUB_300001_SM_10006detail11EmptyKernelIvEEvv --------------------------
	.section	.nv.info._ZN3cub18CUB_300001_SM_10006detail11EmptyKernelIvEEvv,"",@"SHT_CUDA_INFO"
	.sectionflags	@""
	.align	4


	//----- nvinfo : EIATTR_CUDA_API_VERSION
	.align		4
        /*0000*/ 	.byte	0x04, 0x37
        /*0002*/ 	.short	(.L_65 - .L_64)
.L_64:
        /*0004*/ 	.word	0x00000082


	//----- nvinfo : EIATTR_SPARSE_MMA_MASK
	.align		4
.L_65:
        /*0008*/ 	.byte	0x03, 0x50
        /*000a*/ 	.short	0x0000


	//----- nvinfo : EIATTR_MAXREG_COUNT
	.align		4
        /*000c*/ 	.byte	0x03, 0x1b
        /*000e*/ 	.short	0x00ff


	//----- nvinfo : EIATTR_MERCURY_ISA_VERSION
	.align		4
        /*0010*/ 	.byte	0x03, 0x5f
        /*0012*/ 	.short	0x0101


	//----- nvinfo : EIATTR_VRC_CTA_INIT_COUNT
	.align		4
        /*0014*/ 	.byte	0x02, 0x4a
	.zero		1
	.zero		1


	//----- nvinfo : EIATTR_EXIT_INSTR_OFFSETS
	.align		4
        /*0018*/ 	.byte	0x04, 0x1c
        /*001a*/ 	.short	(.L_67 - .L_66)


	//   ....[0]....
.L_66:
        /*001c*/ 	.word	0x00000010


	//----- nvinfo : EIATTR_SW_WAR
	.align		4
.L_67:
        /*0020*/ 	.byte	0x04, 0x36
        /*0022*/ 	.short	(.L_69 - .L_68)
.L_68:
        /*0024*/ 	.word	0x00000008
.L_69:


//--------------------- .nv.info._Z15read_when_errorP6Bucketii --------------------------
	.section	.nv.info._Z15read_when_errorP6Bucketii,"",@"SHT_CUDA_INFO"
	.sectionflags	@""
	.align	4


	//----- nvinfo : EIATTR_CUDA_API_VERSION
	.align		4
        /*0000*/ 	.byte	0x04, 0x37
        /*0002*/ 	.short	(.L_71 - .L_70)
.L_70:
        /*0004*/ 	.word	0x00000082


	//----- nvinfo : EIATTR_KPARAM_INFO
	.align		4
.L_71:
        /*0008*/ 	.byte	0x04, 0x17
        /*000a*/ 	.short	(.L_73 - .L_72)
.L_72:
        /*000c*/ 	.word	0x00000000
        /*0010*/ 	.short	0x0002
        /*0012*/ 	.short	0x000c
        /*0014*/ 	.byte	0x00, 0xf0, 0x11, 0x00


	//----- nvinfo : EIATTR_KPARAM_INFO
	.align		4
.L_73:
        /*0018*/ 	.byte	0x04, 0x17
        /*001a*/ 	.short	(.L_75 - .L_74)
.L_74:
        /*001c*/ 	.word	0x00000000
        /*0020*/ 	.short	0x0001
        /*0022*/ 	.short	0x0008
        /*0024*/ 	.byte	0x00, 0xf0, 0x11, 0x00


	//----- nvinfo : EIATTR_KPARAM_INFO
	.align		4
.L_75:
        /*0028*/ 	.byte	0x04, 0x17
        /*002a*/ 	.short	(.L_77 - .L_76)
.L_76:
        /*002c*/ 	.word	0x00000000
        /*0030*/ 	.short	0x0000
        /*0032*/ 	.short	0x0000
        /*0034*/ 	.byte	0x00, 0xf5, 0x21, 0x00


	//----- nvinfo : EIATTR_SPARSE_MMA_MASK
	.align		4
.L_77:
        /*0038*/ 	.byte	0x03, 0x50
        /*003a*/ 	.short	0x0000


	//----- nvinfo : EIATTR_MAXREG_COUNT
	.align		4
        /*003c*/ 	.byte	0x03, 0x1b
        /*003e*/ 	.short	0x00ff


	//----- nvinfo : EIATTR_EXTERNS
	.align		4
        /*0040*/ 	.byte	0x04, 0x0f
        /*0042*/ 	.short	(.L_79 - .L_78)


	//   ....[0]....
	.align		4
.L_78:
        /*0044*/ 	.word	index@(vprintf)


	//----- nvinfo : EIATTR_MERCURY_ISA_VERSION
	.align		4
.L_79:
        /*0048*/ 	.byte	0x03, 0x5f
        /*004a*/ 	.short	0x0101


	//----- nvinfo : EIATTR_VRC_CTA_INIT_COUNT
	.align		4
        /*004c*/ 	.byte	0x02, 0x4a
	.zero		1
	.zero		1


	//----- nvinfo : EIATTR_SYSCALL_OFFSETS
	.align		4
        /*0050*/ 	.byte	0x04, 0x46
        /*0052*/ 	.short	(.L_81 - .L_80)


	//   ....[0]....
.L_80:
        /*0054*/ 	.word	0x00000150


	//----- nvinfo : EIATTR_EXIT_INSTR_OFFSETS
	.align		4
.L_81:
        /*0058*/ 	.byte	0x04, 0x1c
        /*005a*/ 	.short	(.L_83 - .L_82)


	//   ....[0]....
.L_82:
        /*005c*/ 	.word	0x00000160


	//----- nvinfo : EIATTR_CBANK_PARAM_SIZE
	.align		4
.L_83:
        /*0060*/ 	.byte	0x03, 0x19
        /*0062*/ 	.short	0x0010


	//----- nvinfo : EIATTR_PARAM_CBANK
	.align		4
        /*0064*/ 	.byte	0x04, 0x0a
        /*0066*/ 	.short	(.L_85 - .L_84)
	.align		4
.L_84:
        /*0068*/ 	.word	index@(.nv.constant0._Z15read_when_errorP6Bucketii)
        /*006c*/ 	.short	0x0380
        /*006e*/ 	.short	0x0010


	//----- nvinfo : EIATTR_SW_WAR
	.align		4
.L_85:
        /*0070*/ 	.byte	0x04, 0x36
        /*0072*/ 	.short	(.L_87 - .L_86)
.L_86:
        /*0074*/ 	.word	0x00000008
.L_87:


//--------------------- .nv.info._Z10write_readP6Bucketii --------------------------
	.section	.nv.info._Z10write_readP6Bucketii,"",@"SHT_CUDA_INFO"
	.sectionflags	@""
	.align	4


	//----- nvinfo : EIATTR_CUDA_API_VERSION
	.align		4
        /*0000*/ 	.byte	0x04, 0x37
        /*0002*/ 	.short	(.L_89 - .L_88)
.L_88:
        /*0004*/ 	.word	0x00000082


	//----- nvinfo : EIATTR_KPARAM_INFO
	.align		4
.L_89:
        /*0008*/ 	.byte	0x04, 0x17
        /*000a*/ 	.short	(.L_91 - .L_90)
.L_90:
        /*000c*/ 	.word	0x00000000
        /*0010*/ 	.short	0x0002
        /*0012*/ 	.short	0x000c
        /*0014*/ 	.byte	0x00, 0xf0, 0x11, 0x00


	//----- nvinfo : EIATTR_KPARAM_INFO
	.align		4
.L_91:
        /*0018*/ 	.byte	0x04, 0x17
        /*001a*/ 	.short	(.L_93 - .L_92)
.L_92:
        /*001c*/ 	.word	0x00000000
        /*0020*/ 	.short	0x0001
        /*0022*/ 	.short	0x0008
        /*0024*/ 	.byte	0x00, 0xf0, 0x11, 0x00


	//----- nvinfo : EIATTR_KPARAM_INFO
	.align		4
.L_93:
        /*0028*/ 	.byte	0x04, 0x17
        /*002a*/ 	.short	(.L_95 - .L_94)
.L_94:
        /*002c*/ 	.word	0x00000000
        /*0030*/ 	.short	0x0000
        /*0032*/ 	.short	0x0000
        /*0034*/ 	.byte	0x00, 0xf5, 0x21, 0x00


	//----- nvinfo : EIATTR_SPARSE_MMA_MASK
	.align		4
.L_95:
        /*0038*/ 	.byte	0x03, 0x50
        /*003a*/ 	.short	0x0000


	//----- nvinfo : EIATTR_MAXREG_COUNT
	.align		4
        /*003c*/ 	.byte	0x03, 0x1b
        /*003e*/ 	.short	0x00ff


	//----- nvinfo : EIATTR_MERCURY_ISA_VERSION
	.align		4
        /*0040*/ 	.byte	0x03, 0x5f
        /*0042*/ 	.short	0x0101


	//----- nvinfo : EIATTR_VRC_CTA_INIT_COUNT
	.align		4
        /*0044*/ 	.byte	0x02, 0x4a
	.zero		1
	.zero		1


	//----- nvinfo : EIATTR_EXIT_INSTR_OFFSETS
	.align		4
        /*0048*/ 	.byte	0x04, 0x1c
        /*004a*/ 	.short	(.L_97 - .L_96)


	//   ....[0]....
.L_96:
        /*004c*/ 	.word	0x000000c0


	//----- nvinfo : EIATTR_CBANK_PARAM_SIZE
	.align		4
.L_97:
        /*0050*/ 	.byte	0x03, 0x19
        /*0052*/ 	.short	0x0010


	//----- nvinfo : EIATTR_PARAM_CBANK
	.align		4
        /*0054*/ 	.byte	0x04, 0x0a
        /*0056*/ 	.short	(.L_99 - .L_98)
	.align		4
.L_98:
        /*0058*/ 	.word	index@(.nv.constant0._Z10write_readP6Bucketii)
        /*005c*/ 	.short	0x0380
        /*005e*/ 	.short	0x0010


	//----- nvinfo : EIATTR_SW_WAR
	.align		4
.L_99:
        /*0060*/ 	.byte	0x04, 0x36
        /*0062*/ 	.short	(.L_101 - .L_100)
.L_100:
        /*0064*/ 	.word	0x00000008
.L_101:


//--------------------- .nv.callgraph             --------------------------
	.section	.nv.callgraph,"",@"SHT_CUDA_CALLGRAPH"
	.align	4
	.sectionentsize	8
	.align		4
        /*0000*/ 	.word	0x00000000
	.align		4
        /*0004*/ 	.word	0xffffffff
	.align		4
        /*0008*/ 	.word	index@(_Z15read_when_errorP6Bucketii)
	.align		4
        /*000c*/ 	.word	index@(vprintf)
	.align		4
        /*0010*/ 	.word	0x00000000
	.align		4
        /*0014*/ 	.word	0xfffffffe
	.align		4
        /*0018*/ 	.word	0x00000000
	.align		4
        /*001c*/ 	.word	0xfffffffd
	.align		4
        /*0020*/ 	.word	0x00000000
	.align		4
        /*0024*/ 	.word	0xfffffffc


//--------------------- .nv.constant4             --------------------------
	.section	.nv.constant4,"a",@progbits
	.align	8
	.align		8
.nv.constant4:
        /*0000*/ 	.dword	_ZN34_INTERNAL_34a5f3c0_4_k_cu_6c3aff844cuda3std3__436_GLOBAL__N__34a5f3c0_4_k_cu_6c3aff846ignoreE
	.align		8
        /*0008*/ 	.dword	_ZN34_INTERNAL_34a5f3c0_4_k_cu_6c3aff844cuda3std3__45__cpo5beginE
	.align		8
        /*0010*/ 	.dword	_ZN34_INTERNAL_34a5f3c0_4_k_cu_6c3aff844cuda3std3__45__cpo3endE
	.align		8
        /*0018*/ 	.dword	_ZN34_INTERNAL_34a5f3c0_4_k_cu_6c3aff844cuda3std3__45__cpo6cbeginE
	.align		8
        /*0020*/ 	.dword	_ZN34_INTERNAL_34a5f3c0_4_k_cu_6c3aff844cuda3std3__45__cpo4cendE
	.align		8
        /*0028*/ 	.dword	_ZN34_INTERNAL_34a5f3c0_4_k_cu_6c3aff844cuda3std3__45__cpo6rbeginE
	.align		8
        /*0030*/ 	.dword	_ZN34_INTERNAL_34a5f3c0_4_k_cu_6c3aff844cuda3std3__45__cpo4rendE
	.align		8
        /*0038*/ 	.dword	_ZN34_INTERNAL_34a5f3c0_4_k_cu_6c3aff844cuda3std3__45__cpo7crbeginE
	.align		8
        /*0040*/ 	.dword	_ZN34_INTERNAL_34a5f3c0_4_k_cu_6c3aff844cuda3std3__45__cpo5crendE
	.align		8
        /*0048*/ 	.dword	_ZN34_INTERNAL_34a5f3c0_4_k_cu_6c3aff844cuda3std3__419piecewise_constructE
	.align		8
        /*0050*/ 	.dword	_ZN34_INTERNAL_34a5f3c0_4_k_cu_6c3aff844cuda3std3__48in_placeE
	.align		8
        /*0058*/ 	.dword	_ZN34_INTERNAL_34a5f3c0_4_k_cu_6c3aff844cuda3std3__420unreachable_sentinelE
	.align		8
        /*0060*/ 	.dword	_ZN34_INTERNAL_34a5f3c0_4_k_cu_6c3aff844cuda3std3__47nulloptE
	.align		8
        /*0068*/ 	.dword	_ZN34_INTERNAL_34a5f3c0_4_k_cu_6c3aff844cuda3std3__48unexpectE
	.align		8
        /*0070*/ 	.dword	_ZN34_INTERNAL_34a5f3c0_4_k_cu_6c3aff844cuda3std6ranges3__45__cpo4swapE
	.align		8
        /*0078*/ 	.dword	_ZN34_INTERNAL_34a5f3c0_4_k_cu_6c3aff844cuda3std6ranges3__45__cpo9iter_moveE
	.align		8
        /*0080*/ 	.dword	_ZN34_INTERNAL_34a5f3c0_4_k_cu_6c3aff844cuda3std6ranges3__45__cpo7advanceE
	.align		8
        /*0088*/ 	.dword	_ZN34_INTERNAL_34a5f3c0_4_k_cu_6c3aff844cuda3std6ranges3__45__cpo5beginE
	.align		8
        /*0090*/ 	.dword	_ZN34_INTERNAL_34a5f3c0_4_k_cu_6c3aff844cuda3std6ranges3__45__cpo3endE
	.align		8
        /*0098*/ 	.dword	_ZN34_INTERNAL_34a5f3c0_4_k_cu_6c3aff844cuda3std6ranges3__45__cpo6cbeginE
	.align		8
        /*00a0*/ 	.dword	_ZN34_INTERNAL_34a5f3c0_4_k_cu_6c3aff844cuda3std6ranges3__45__cpo4cendE
	.align		8
        /*00a8*/ 	.dword	_ZN34_INTERNAL_34a5f3c0_4_k_cu_6c3aff844cuda3std6ranges3__45__cpo9iter_swapE
	.align		8
        /*00b0*/ 	.dword	_ZN34_INTERNAL_34a5f3c0_4_k_cu_6c3aff844cuda3std6ranges3__45__cpo4nextE
	.align		8
        /*00b8*/ 	.dword	_ZN34_INTERNAL_34a5f3c0_4_k_cu_6c3aff844cuda3std6ranges3__45__cpo4prevE
	.align		8
        /*00c0*/ 	.dword	_ZN34_INTERNAL_34a5f3c0_4_k_cu_6c3aff844cuda3std6ranges3__45__cpo4dataE
	.align		8
        /*00c8*/ 	.dword	_ZN34_INTERNAL_34a5f3c0_4_k_cu_6c3aff844cuda3std6ranges3__45__cpo5cdataE
	.align		8
        /*00d0*/ 	.dword	_ZN34_INTERNAL_34a5f3c0_4_k_cu_6c3aff844cuda3std6ranges3__45__cpo4sizeE
	.align		8
        /*00d8*/ 	.dword	_ZN34_INTERNAL_34a5f3c0_4_k_cu_6c3aff844cuda3std6ranges3__45__cpo5ssizeE
	.align		8
        /*00e0*/ 	.dword	_ZN34_INTERNAL_34a5f3c0_4_k_cu_6c3aff844cuda3std6ranges3__45__cpo8distanceE
	.align		8
        /*00e8*/ 	.dword	_ZN34_INTERNAL_34a5f3c0_4_k_cu_6c3aff846thrust24THRUST_300001_SM_1000_NS8cuda_cub3parE
	.align		8
        /*00f0*/ 	.dword	_ZN34_INTERNAL_34a5f3c0_4_k_cu_6c3aff846thrust24THRUST_300001_SM_1000_NS8cuda_cub10par_nosyncE
	.align		8
        /*00f8*/ 	.dword	_ZN34_INTERNAL_34a5f3c0_4_k_cu_6c3aff846thrust24THRUST_300001_SM_1000_NS6system6detail10sequential3seqE
	.align		8
        /*0100*/ 	.dword	_ZN34_INTERNAL_34a5f3c0_4_k_cu_6c3aff846thrust24THRUST_300001_SM_1000_NS6system3cpp3parE
	.align		8
        /*0108*/ 	.dword	_ZN34_INTERNAL_34a5f3c0_4_k_cu_6c3aff846thrust24THRUST_300001_SM_1000_NS12placeholders2_1E
	.align		8
        /*0110*/ 	.dword	_ZN34_INTERNAL_34a5f3c0_4_k_cu_6c3aff846thrust24THRUST_300001_SM_1000_NS12placeholders2_2E
	.align		8
        /*0118*/ 	.dword	_ZN34_INTERNAL_34a5f3c0_4_k_cu_6c3aff846thrust24THRUST_300001_SM_1000_NS12placeholders2_3E
	.align		8
        /*0120*/ 	.dword	_ZN34_INTERNAL_34a5f3c0_4_k_cu_6c3aff846thrust24THRUST_300001_SM_1000_NS12placeholders2_4E
	.align		8
        /*0128*/ 	.dword	_ZN34_INTERNAL_34a5f3c0_4_k_cu_6c3aff846thrust24THRUST_300001_SM_1000_NS12placeholders2_5E
	.align		8
        /*0130*/ 	.dword	_ZN34_INTERNAL_34a5f3c0_4_k_cu_6c3aff846thrust24THRUST_300001_SM_1000_NS12placeholders2_6E
	.align		8
        /*0138*/ 	.dword	_ZN34_INTERNAL_34a5f3c0_4_k_cu_6c3aff846thrust24THRUST_300001_SM_1000_NS12placeholders2_7E
	.align		8
        /*0140*/ 	.dword	_ZN34_INTERNAL_34a5f3c0_4_k_cu_6c3aff846thrust24THRUST_300001_SM_1000_NS12placeholders2_8E
	.align		8
        /*0148*/ 	.dword	_ZN34_INTERNAL_34a5f3c0_4_k_cu_6c3aff846thrust24THRUST_300001_SM_1000_NS12placeholders2_9E
	.align		8
        /*0150*/ 	.dword	_ZN34_INTERNAL_34a5f3c0_4_k_cu_6c3aff846thrust24THRUST_300001_SM_1000_NS12placeholders3_10E
	.align		8
        /*0158*/ 	.dword	_ZN34_INTERNAL_34a5f3c0_4_k_cu_6c3aff846thrust24THRUST_300001_SM_1000_NS3seqE
	.align		8
        /*0160*/ 	.dword	_ZN34_INTERNAL_34a5f3c0_4_k_cu_6c3aff846thrust24THRUST_300001_SM_1000_NS6deviceE
	.align		8
        /*0168*/ 	.dword	$str
	.align		8
        /*0170*/ 	.dword	vprintf


//--------------------- .text._ZN3cub18CUB_300001_SM_10006detail11EmptyKernelIvEEvv --------------------------
	.section	.text._ZN3cub18CUB_300001_SM_10006detail11EmptyKernelIvEEvv,"ax",@progbits
	.align	128
        .global         _ZN3cub18CUB_300001_SM_10006detail11EmptyKernelIvEEvv
        .type           _ZN3cub18CUB_300001_SM_10006detail11EmptyKernelIvEEvv,@function
        .size           _ZN3cub18CUB_300001_SM_10006detail11EmptyKernelIvEEvv,(.L_x_4 - _ZN3cub18CUB_300001_SM_10006detail11EmptyKernelIvEEvv)
        .other          _ZN3cub18CUB_300001_SM_10006detail11EmptyKernelIvEEvv,@"STO_CUDA_ENTRY STV_DEFAULT"
_ZN3cub18CUB_300001_SM_10006detail11EmptyKernelIvEEvv:
.text._ZN3cub18CUB_300001_SM_10006detail11EmptyKernelIvEEvv:
[----:B------:R-:W-:Y:S01]  /*0000*/  LDC R1, c[0x0][0x37c] ;  /* 0x0000df00ff017b82 */ /* 0x000fe20000000800 */
[----:B------:R-:W-:Y:S05]  /*0010*/  EXIT ;  /* 0x000000000000794d */ /* 0x000fea0003800000 */
.L_x_0:
[----:B------:R-:W-:-:S00]  /*0020*/  BRA `(.L_x_0) ;  /* 0xfffffffc00fc7947 */ /* 0x000fc0000383ffff */
[----:B------:R-:W-:-:S00]  /*0030*/  NOP ;  /* 0x0000000000007918 */ /* 0x000fc00000000000 */
        /* <DEDUP_REMOVED lines=12> */
.L_x_4:


//--------------------- .text._Z15read_when_errorP6Bucketii --------------------------
	.section	.text._Z15read_when_errorP6Bucketii,"ax",@progbits
	.align	128
        .global         _Z15read_when_errorP6Bucketii
        .type           _Z15read_when_errorP6Bucketii,@function
        .size           _Z15read_when_errorP6Bucketii,(.L_x_5 - _Z15read_when_errorP6Bucketii)
        .other          _Z15read_when_errorP6Bucketii,@"STO_CUDA_ENTRY STV_DEFAULT"
_Z15read_when_errorP6Bucketii:
.text._Z15read_when_errorP6Bucketii:
[----:B------:R-:W0:Y:S08]  /*0000*/  LDC R1, c[0x0][0x37c] ;  /* 0x0000df00ff017b82 */ /* 0x000e300000000800 */
[----:B------:R-:W1:Y:S01]  /*0010*/  LDC.64 R2, c[0x0][0x380] ;  /* 0x0000e000ff027b82 */ /* 0x000e620000000a00 */
[----:B------:R-:W2:Y:S01]  /*0020*/  LDCU.64 UR4, c[0x0][0x358] ;  /* 0x00006b00ff0477ac */ /* 0x000ea20008000a00 */
[----:B0-----:R-:W-:-:S06]  /*0030*/  VIADD R1, R1, 0xfffffff0 ;  /* 0xfffffff001017836 */ /* 0x001fcc0000000000 */
[----:B------:R-:W1:Y:S01]  /*0040*/  LDC.64 R8, c[0x0][0x388] ;  /* 0x0000e200ff087b82 */ /* 0x000e620000000a00 */
[----:B------:R-:W0:Y:S01]  /*0050*/  LDCU.64 UR6, c[0x4][0x168] ;  /* 0x01002d00ff0677ac */ /* 0x000e220008000a00 */
[----:B-1----:R-:W-:-:S06]  /*0060*/  IMAD.WIDE R2, R8, 0x40, R2 ;  /* 0x0000004008027825 */ /* 0x002fcc00078e0202 */
[----:B--2---:R-:W2:Y:S01]  /*0070*/  LDG.E.64 R2, desc[UR4][R2.64+0x18] ;  /* 0x0000180402027981 */ /* 0x004ea2000c1e1b00 */
[----:B------:R-:W-:Y:S01]  /*0080*/  MOV R10, 0x170 ;  /* 0x00000170000a7802 */ /* 0x000fe20000000f00 */
[----:B--2---:R-:W-:-:S05]  /*0090*/  IMAD.WIDE R8, R9, 0x40, R2 ;  /* 0x0000004009087825 */ /* 0x004fca00078e0202 */
[----:B------:R-:W2:Y:S01]  /*00a0*/  LD.E R0, desc[UR4][R8.64] ;  /* 0x0000000408007980 */ /* 0x000ea2000c101900 */
[----:B------:R-:W1:Y:S01]  /*00b0*/  LDCU UR4, c[0x0][0x2f8] ;  /* 0x00005f00ff0477ac */ /* 0x000e620008000800 */
[----:B------:R-:W3:Y:S01]  /*00c0*/  LDC.64 R10, c[0x4][R10] ;  /* 0x010000000a0a7b82 */ /* 0x000ee20000000a00 */
[----:B0-----:R-:W-:Y:S01]  /*00d0*/  IMAD.U32 R4, RZ, RZ, UR6 ;  /* 0x00000006ff047e24 */ /* 0x001fe2000f8e00ff */
[----:B------:R0:W-:Y:S01]  /*00e0*/  STL.64 [R1], R8 ;  /* 0x0000000801007387 */ /* 0x0001e20000100a00 */
[----:B------:R-:W4:Y:S01]  /*00f0*/  LDCU UR5, c[0x0][0x2fc] ;  /* 0x00005f80ff0577ac */ /* 0x000f220008000800 */
[----:B------:R-:W-:Y:S02]  /*0100*/  MOV R5, UR7 ;  /* 0x0000000700057c02 */ /* 0x000fe40008000f00 */
[----:B-1----:R-:W-:-:S04]  /*0110*/  IADD3 R6, P0, PT, R1, UR4, RZ ;  /* 0x0000000401067c10 */ /* 0x002fc8000ff1e0ff */
[----:B----4-:R-:W-:Y:S01]  /*0120*/  IADD3.X R7, PT, PT, RZ, UR5, RZ, P0, !PT ;  /* 0x00000005ff077c10 */ /* 0x010fe200087fe4ff */
[----:B--23--:R0:W-:Y:S08]  /*0130*/  STL [R1+0x8], R0 ;  /* 0x0000080001007387 */ /* 0x00c1f00000100800 */
[----:B------:R-:W-:-:S07]  /*0140*/  LEPC R20, `(.L_x_1) ;  /* 0x000000001014794e */ /* 0x000fce0000000000 */
[----:B0-----:R-:W-:Y:S05]  /*0150*/  CALL.ABS.NOINC R10 ;  /* 0x000000000a007343 */ /* 0x001fea0003c00000 */
.L_x_1:
[----:B------:R-:W-:Y:S05]  /*0160*/  EXIT ;  /* 0x000000000000794d */ /* 0x000fea0003800000 */
.L_x_2:
        /* <DEDUP_REMOVED lines=9> */
.L_x_5:


//--------------------- .text._Z10write_readP6Bucketii --------------------------
	.section	.text._Z10write_readP6Bucketii,"ax",@progbits
	.align	128
        .global         _Z10write_readP6Bucketii
        .type           _Z10write_readP6Bucketii,@function
        .size           _Z10write_readP6Bucketii,(.L_x_6 - _Z10write_readP6Bucketii)
        .other          _Z10write_readP6Bucketii,@"STO_CUDA_ENTRY STV_DEFAULT"
_Z10write_readP6Bucketii:
.text._Z10write_readP6Bucketii:
[----:B------:R-:W-:Y:S08]  /*0000*/  LDC R1, c[0x0][0x37c] ;  /* 0x0000df00ff017b82 */ /* 0x000ff00000000800 */
[----:B------:R-:W0:Y:S01]  /*0010*/  LDC.64 R2, c[0x0][0x380] ;  /* 0x0000e000ff027b82 */ /* 0x000e220000000a00 */
[----:B------:R-:W1:Y:S07]  /*0020*/  LDCU.64 UR4, c[0x0][0x358] ;  /* 0x00006b00ff0477ac */ /* 0x000e6e0008000a00 */
[----:B------:R-:W0:Y:S02]  /*0030*/  LDC.64 R6, c[0x0][0x388] ;  /* 0x0000e200ff067b82 */ /* 0x000e240000000a00 */
[----:B0-----:R-:W-:-:S06]  /*0040*/  IMAD.WIDE R2, R6, 0x40, R2 ;  /* 0x0000004006027825 */ /* 0x001fcc00078e0202 */
[----:B-1----:R-:W2:Y:S01]  /*0050*/  LDG.E.64 R2, desc[UR4][R2.64+0x18] ;  /* 0x0000180402027981 */ /* 0x002ea2000c1e1b00 */
[----:B------:R-:W0:Y:S01]  /*0060*/  S2UR UR6, SR_CTAID.X ;  /* 0x00000000000679c3 */ /* 0x000e220000002500 */
[----:B------:R-:W0:Y:S07]  /*0070*/  S2R R0, SR_TID.X ;  /* 0x0000000000007919 */ /* 0x000e2e0000002100 */
[----:B------:R-:W0:Y:S02]  /*0080*/  LDC R5, c[0x0][0x360] ;  /* 0x0000d800ff057b82 */ /* 0x000e240000000800 */
[----:B0-----:R-:W-:-:S04]  /*0090*/  IMAD R5, R5, UR6, R0 ;  /* 0x0000000605057c24 */ /* 0x001fc8000f8e0200 */
[----:B--2---:R-:W-:-:S05]  /*00a0*/  IMAD.WIDE.U32 R4, R5, 0x40, R2 ;  /* 0x0000004005047825 */ /* 0x004fca00078e0002 */
[----:B------:R-:W-:Y:S01]  /*00b0*/  STG.E desc[UR4][R4.64], R7 ;  /* 0x0000000704007986 */ /* 0x000fe2000c101904 */
[----:B------:R-:W-:Y:S05]  /*00c0*/  EXIT ;  /* 0x000000000000794d */ /* 0x000fea0003800000 */
.L_x_3:
        /* <DEDUP_REMOVED lines=11> */
.L_x_6:


//--------------------- .nv.global.init           --------------------------
	.section	.nv.global.init,"aw",@progbits
.nv.global.init:
	.type		$str,@object
	.size		$str,(.L_45 - $str)
$str:
        /*0000*/ 	.byte	0x64, 0x65, 0x76, 0x69, 0x63, 0x65, 0x20, 0x76, 0x69, 0x65, 0x77, 0x3a, 0x20, 0x70, 0x74, 0x72
        /*0010*/ 	.byte	0x3d, 0x25, 0x70, 0x09, 0x76, 0x61, 0x6c, 0x3d, 0x25, 0x64, 0x0a, 0x00
.L_45:


//--------------------- .nv.shared.reserved.0     --------------------------
	.section	.nv.shared.reserved.0,"aw",@nobits
	.weak		__nv_reservedSMEM_offset_0_alias
	.size		__nv_reservedSMEM_offset_0_alias, 0, 64
	.other		__nv_reservedSMEM_offset_0_alias,@"STO_CUDA_RESERVED_SHARED STV_DEFAULT"
__nv_reservedSMEM_offset_0_alias:
	.zero		0
	.zero		64


//--------------------- .nv.global                --------------------------
	.section	.nv.global,"aw",@nobits
.nv.global:
	.type		_ZN34_INTERNAL_34a5f3c0_4_k_cu_6c3aff846thrust24THRUST_300001_SM_1000_NS12placeholders2_8E,@object
	.size		_ZN34_INTERNAL_34a5f3c0_4_k_cu_6c3aff846thrust24THRUST_300001_SM_1000_NS12placeholders2_8E,(_ZN34_INTERNAL_34a5f3c0_4_k_cu_6c3aff844cuda3std3__45__cpo5crendE - _ZN34_INTERNAL_34a5f3c0_4_k_cu_6c3aff846thrust24THRUST_300001_SM_1000_NS12placeholders2_8E)
_ZN34_INTERNAL_34a5f3c0_4_k_cu_6c3aff846thrust24THRUST_300001_SM_1000_NS12placeholders2_8E:
	.zero		1
	.type		_ZN34_INTERNAL_34a5f3c0_4_k_cu_6c3aff844cuda3std3__45__cpo5crendE,@object
	.size		_ZN34_INTERNAL_34a5f3c0_4_k_cu_6c3aff844cuda3std3__45__cpo5crendE,(_ZN34_INTERNAL_34a5f3c0_4_k_cu_6c3aff844cuda3std6ranges3__45__cpo4dataE - _ZN34_INTERNAL_34a5f3c0_4_k_cu_6c3aff844cuda3std3__45__cpo5crendE)
_ZN34_INTERNAL_34a5f3c0_4_k_cu_6c3aff844cuda3std3__45__cpo5crendE:
	.zero		1
	.type		_ZN34_INTERNAL_34a5f3c0_4_k_cu_6c3aff844cuda3std6ranges3__45__cpo4dataE,@object
	.size		_ZN34_INTERNAL_34a5f3c0_4_k_cu_6c3aff844cuda3std6ranges3__45__cpo4dataE,(_ZN34_INTERNAL_34a5f3c0_4_k_cu_6c3aff846thrust24THRUST_300001_SM_1000_NS6system3cpp3parE - _ZN34_INTERNAL_34a5f3c0_4_k_cu_6c3aff844cuda3std6ranges3__45__cpo4dataE)
_ZN34_INTERNAL_34a5f3c0_4_k_cu_6c3aff844cuda3std6ranges3__45__cpo4dataE:
	.zero		1
	.type		_ZN34_INTERNAL_34a5f3c0_4_k_cu_6c3aff846thrust24THRUST_300001_SM_1000_NS6system3cpp3parE,@object
	.size		_ZN34_INTERNAL_34a5f3c0_4_k_cu_6c3aff846thrust24THRUST_300001_SM_1000_NS6system3cpp3parE,(_ZN34_INTERNAL_34a5f3c0_4_k_cu_6c3aff844cuda3std3__436_GLOBAL__N__34a5f3c0_4_k_cu_6c3aff846ignoreE - _ZN34_INTERNAL_34a5f3c0_4_k_cu_6c3aff846thrust24THRUST_300001_SM_1000_NS6system3cpp3parE)
_ZN34_INTERNAL_34a5f3c0_4_k_cu_6c3aff846thrust24THRUST_300001_SM_1000_NS6system3cpp3parE:
	.zero		1
	.type		_ZN34_INTERNAL_34a5f3c0_4_k_cu_6c3aff844cuda3std3__436_GLOBAL__N__34a5f3c0_4_k_cu_6c3aff846ignoreE,@object
	.size		_ZN34_INTERNAL_34a5f3c0_4_k_cu_6c3aff844cuda3std3__436_GLOBAL__N__34a5f3c0_4_k_cu_6c3aff846ignoreE,(_ZN34_INTERNAL_34a5f3c0_4_k_cu_6c3aff844cuda3std6ranges3__45__cpo7advanceE - _ZN34_INTERNAL_34a5f3c0_4_k_cu_6c3aff844cuda3std3__436_GLOBAL__N__34a5f3c0_4_k_cu_6c3aff846ignoreE)
_ZN34_INTERNAL_34a5f3c0_4_k_cu_6c3aff844cuda3std3__436_GLOBAL__N__34a5f3c0_4_k_cu_6c3aff846ignoreE:
	.zero		1
	.type		_ZN34_INTERNAL_34a5f3c0_4_k_cu_6c3aff844cuda3std6ranges3__45__cpo7advanceE,@object
	.size		_ZN34_INTERNAL_34a5f3c0_4_k_cu_6c3aff844cuda3std6ranges3__45__cpo7advanceE,(_ZN34_INTERNAL_34a5f3c0_4_k_cu_6c3aff846thrust24THRUST_300001_SM_1000_NS6deviceE - _ZN34_INTERNAL_34a5f3c0_4_k_cu_6c3aff844cuda3std6ranges3__45__cpo7advanceE)
_ZN34_INTERNAL_34a5f3c0_4_k_cu_6c3aff844cuda3std6ranges3__45__cpo7advanceE:
	.zero		1
	.type		_ZN34_INTERNAL_34a5f3c0_4_k_cu_6c3aff846thrust24THRUST_300001_SM_1000_NS6deviceE,@object
	.size		_ZN34_INTERNAL_34a5f3c0_4_k_cu_6c3aff846thrust24THRUST_300001_SM_1000_NS6deviceE,(_ZN34_INTERNAL_34a5f3c0_4_k_cu_6c3aff844cuda3std3__47nulloptE - _ZN34_INTERNAL_34a5f3c0_4_k_cu_6c3aff846thrust24THRUST_300001_SM_1000_NS6deviceE)
_ZN34_INTERNAL_34a5f3c0_4_k_cu_6c3aff846thrust24THRUST_300001_SM_1000_NS6deviceE:
	.zero		1
	.type		_ZN34_INTERNAL_34a5f3c0_4_k_cu_6c3aff844cuda3std3__47nulloptE,@object
	.size		_ZN34_INTERNAL_34a5f3c0_4_k_cu_6c3aff844cuda3std3__47nulloptE,(_ZN34_INTERNAL_34a5f3c0_4_k_cu_6c3aff844cuda3std6ranges3__45__cpo8distanceE - _ZN34_INTERNAL_34a5f3c0_4_k_cu_6c3aff844cuda3std3__47nulloptE)
_ZN34_INTERNAL_34a5f3c0_4_k_cu_6c3aff844cuda3std3__47nulloptE:
	.zero		1
	.type		_ZN34_INTERNAL_34a5f3c0_4_k_cu_6c3aff844cuda3std6ranges3__45__cpo8distanceE,@object
	.size		_ZN34_INTERNAL_34a5f3c0_4_k_cu_6c3aff844cuda3std6ranges3__45__cpo8distanceE,(_ZN34_INTERNAL_34a5f3c0_4_k_cu_6c3aff846thrust24THRUST_300001_SM_1000_NS12placeholders2_4E - _ZN34_INTERNAL_34a5f3c0_4_k_cu_6c3aff844cuda3std6ranges3__45__cpo8distanceE)
_ZN34_INTERNAL_34a5f3c0_4_k_cu_6c3aff844cuda3std6ranges3__45__cpo8distanceE:
	.zero		1
	.type		_ZN34_INTERNAL_34a5f3c0_4_k_cu_6c3aff846thrust24THRUST_300001_SM_1000_NS12placeholders2_4E,@object
	.size		_ZN34_INTERNAL_34a5f3c0_4_k_cu_6c3aff846thrust24THRUST_300001_SM_1000_NS12placeholders2_4E,(_ZN34_INTERNAL_34a5f3c0_4_k_cu_6c3aff844cuda3std3__45__cpo4cendE - _ZN34_INTERNAL_34a5f3c0_4_k_cu_6c3aff846thrust24THRUST_300001_SM_1000_NS12placeholders2_4E)
_ZN34_INTERNAL_34a5f3c0_4_k_cu_6c3aff846thrust24THRUST_300001_SM_1000_NS12placeholders2_4E:
	.zero		1
	.type		_ZN34_INTERNAL_34a5f3c0_4_k_cu_6c3aff844cuda3std3__45__cpo4cendE,@object
	.size		_ZN34_INTERNAL_34a5f3c0_4_k_cu_6c3aff844cuda3std3__45__cpo4cendE,(_ZN34_INTERNAL_34a5f3c0_4_k_cu_6c3aff844cuda3std6ranges3__45__cpo4cendE - _ZN34_INTERNAL_34a5f3c0_4_k_cu_6c3aff844cuda3std3__45__cpo4cendE)
_ZN34_INTERNAL_34a5f3c0_4_k_cu_6c3aff844cuda3std3__45__cpo4cendE:
	.zero		1
	.type		_ZN34_INTERNAL_34a5f3c0_4_k_cu_6c3aff844cuda3std6ranges3__45__cpo4cendE,@object
	.size		_ZN34_INTERNAL_34a5f3c0_4_k_cu_6c3aff844cuda3std6ranges3__45__cpo4cendE,(_ZN34_INTERNAL_34a5f3c0_4_k_cu_6c3aff846thrust24THRUST_300001_SM_1000_NS12placeholders3_10E - _ZN34_INTERNAL_34a5f3c0_4_k_cu_6c3aff844cuda3std6ranges3__45__cpo4cendE)
_ZN34_INTERNAL_34a5f3c0_4_k_cu_6c3aff844cuda3std6ranges3__45__cpo4cendE:
	.zero		1
	.type		_ZN34_INTERNAL_34a5f3c0_4_k_cu_6c3aff846thrust24THRUST_300001_SM_1000_NS12placeholders3_10E,@object
	.size		_ZN34_INTERNAL_34a5f3c0_4_k_cu_6c3aff846thrust24THRUST_300001_SM_1000_NS12placeholders3_10E,(_ZN34_INTERNAL_34a5f3c0_4_k_cu_6c3aff844cuda3std3__48in_placeE - _ZN34_INTERNAL_34a5f3c0_4_k_cu_6c3aff846thrust24THRUST_300001_SM_1000_NS12placeholders3_10E)
_ZN34_INTERNAL_34a5f3c0_4_k_cu_6c3aff846thrust24THRUST_300001_SM_1000_NS12placeholders3_10E:
	.zero		1
	.type		_ZN34_INTERNAL_34a5f3c0_4_k_cu_6c3aff844cuda3std3__48in_placeE,@object
	.size		_ZN34_INTERNAL_34a5f3c0_4_k_cu_6c3aff844cuda3std3__48in_placeE,(_ZN34_INTERNAL_34a5f3c0_4_k_cu_6c3aff844cuda3std6ranges3__45__cpo4sizeE - _ZN34_INTERNAL_34a5f3c0_4_k_cu_6c3aff844cuda3std3__48in_placeE)
_ZN34_INTERNAL_34a5f3c0_4_k_cu_6c3aff844cuda3std3__48in_placeE:
	.zero		1
	.type		_ZN34_INTERNAL_34a5f3c0_4_k_cu_6c3aff844cuda3std6ranges3__45__cpo4sizeE,@object
	.size		_ZN34_INTERNAL_34a5f3c0_4_k_cu_6c3aff844cuda3std6ranges3__45__cpo4sizeE,(_ZN34_INTERNAL_34a5f3c0_4_k_cu_6c3aff846thrust24THRUST_300001_SM_1000_NS12placeholders2_2E - _ZN34_INTERNAL_34a5f3c0_4_k_cu_6c3aff844cuda3std6ranges3__45__cpo4sizeE)
_ZN34_INTERNAL_34a5f3c0_4_k_cu_6c3aff844cuda3std6ranges3__45__cpo4sizeE:
	.zero		1
	.type		_ZN34_INTERNAL_34a5f3c0_4_k_cu_6c3aff846thrust24THRUST_300001_SM_1000_NS12placeholders2_2E,@object
	.size		_ZN34_INTERNAL_34a5f3c0_4_k_cu_6c3aff846thrust24THRUST_300001_SM_1000_NS12placeholders2_2E,(_ZN34_INTERNAL_34a5f3c0_4_k_cu_6c3aff844cuda3std3__45__cpo3endE - _ZN34_INTERNAL_34a5f3c0_4_k_cu_6c3aff846thrust24THRUST_300001_SM_1000_NS12placeholders2_2E)
_ZN34_INTERNAL_34a5f3c0_4_k_cu_6c3aff846thrust24THRUST_300001_SM_1000_NS12placeholders2_2E:
	.zero		1
	.type		_ZN34_INTERNAL_34a5f3c0_4_k_cu_6c3aff844cuda3std3__45__cpo3endE,@object
	.size		_ZN34_INTERNAL_34a5f3c0_4_k_cu_6c3aff844cuda3std3__45__cpo3endE,(_ZN34_INTERNAL_34a5f3c0_4_k_cu_6c3aff844cuda3std6ranges3__45__cpo3endE - _ZN34_INTERNAL_34a5f3c0_4_k_cu_6c3aff844cuda3std3__45__cpo3endE)
_ZN34_INTERNAL_34a5f3c0_4_k_cu_6c3aff844cuda3std3__45__cpo3endE:
	.zero		1
	.type		_ZN34_INTERNAL_34a5f3c0_4_k_cu_6c3aff844cuda3std6ranges3__45__cpo3endE,@object
	.size		_ZN34_INTERNAL_34a5f3c0_4_k_cu_6c3aff844cuda3std6ranges3__45__cpo3endE,(_ZN34_INTERNAL_34a5f3c0_4_k_cu_6c3aff846thrust24THRUST_300001_SM_1000_NS12placeholders2_6E - _ZN34_INTERNAL_34a5f3c0_4_k_cu_6c3aff844cuda3std6ranges3__45__cpo3endE)
_ZN34_INTERNAL_34a5f3c0_4_k_cu_6c3aff844cuda3std6ranges3__45__cpo3endE:
	.zero		1
	.type		_ZN34_INTERNAL_34a5f3c0_4_k_cu_6c3aff846thrust24THRUST_300001_SM_1000_NS12placeholders2_6E,@object
	.size		_ZN34_INTERNAL_34a5f3c0_4_k_cu_6c3aff846thrust24THRUST_300001_SM_1000_NS12placeholders2_6E,(_ZN34_INTERNAL_34a5f3c0_4_k_cu_6c3aff844cuda3std3__45__cpo4rendE - _ZN34_INTERNAL_34a5f3c0_4_k_cu_6c3aff846thrust24THRUST_300001_SM_1000_NS12placeholders2_6E)
_ZN34_INTERNAL_34a5f3c0_4_k_cu_6c3aff846thrust24THRUST_300001_SM_1000_NS12placeholders2_6E:
	.zero		1
	.type		_ZN34_INTERNAL_34a5f3c0_4_k_cu_6c3aff844cuda3std3__45__cpo4rendE,@object
	.size		_ZN34_INTERNAL_34a5f3c0_4_k_cu_6c3aff844cuda3std3__45__cpo4rendE,(_ZN34_INTERNAL_34a5f3c0_4_k_cu_6c3aff844cuda3std6ranges3__45__cpo4nextE - _ZN34_INTERNAL_34a5f3c0_4_k_cu_6c3aff844cuda3std3__45__cpo4rendE)
_ZN34_INTERNAL_34a5f3c0_4_k_cu_6c3aff844cuda3std3__45__cpo4rendE:
	.zero		1
	.type		_ZN34_INTERNAL_34a5f3c0_4_k_cu_6c3aff844cuda3std6ranges3__45__cpo4nextE,@object
	.size		_ZN34_INTERNAL_34a5f3c0_4_k_cu_6c3aff844cuda3std6ranges3__45__cpo4nextE,(_ZN34_INTERNAL_34a5f3c0_4_k_cu_6c3aff844cuda3std6ranges3__45__cpo4swapE - _ZN34_INTERNAL_34a5f3c0_4_k_cu_6c3aff844cuda3std6ranges3__45__cpo4nextE)
_ZN34_INTERNAL_34a5f3c0_4_k_cu_6c3aff844cuda3std6ranges3__45__cpo4nextE:
	.zero		1
	.type		_ZN34_INTERNAL_34a5f3c0_4_k_cu_6c3aff844cuda3std6ranges3__45__cpo4swapE,@object
	.size		_ZN34_INTERNAL_34a5f3c0_4_k_cu_6c3aff844cuda3std6ranges3__45__cpo4swapE,(_ZN34_INTERNAL_34a5f3c0_4_k_cu_6c3aff846thrust24THRUST_300001_SM_1000_NS8cuda_cub10par_nosyncE - _ZN34_INTERNAL_34a5f3c0_4_k_cu_6c3aff844cuda3std6ranges3__45__cpo4swapE)
_ZN34_INTERNAL_34a5f3c0_4_k_cu_6c3aff844cuda3std6ranges3__45__cpo4swapE:
	.zero		1
	.type		_ZN34_INTERNAL_34a5f3c0_4_k_cu_6c3aff846thrust24THRUST_300001_SM_1000_NS8cuda_cub10par_nosyncE,@object
	.size		_ZN34_INTERNAL_34a5f3c0_4_k_cu_6c3aff846thrust24THRUST_300001_SM_1000_NS8cuda_cub10par_nosyncE,(_ZN34_INTERNAL_34a5f3c0_4_k_cu_6c3aff846thrust24THRUST_300001_SM_1000_NS3seqE - _ZN34_INTERNAL_34a5f3c0_4_k_cu_6c3aff846thrust24THRUST_300001_SM_1000_NS8cuda_cub10par_nosyncE)
_ZN34_INTERNAL_34a5f3c0_4_k_cu_6c3aff846thrust24THRUST_300001_SM_1000_NS8cuda_cub10par_nosyncE:
	.zero		1
	.type		_ZN34_INTERNAL_34a5f3c0_4_k_cu_6c3aff846thrust24THRUST_300001_SM_1000_NS3seqE,@object
	.size		_ZN34_INTERNAL_34a5f3c0_4_k_cu_6c3aff846thrust24THRUST_300001_SM_1000_NS3seqE,(_ZN34_INTERNAL_34a5f3c0_4_k_cu_6c3aff844cuda3std3__420unreachable_sentinelE - _ZN34_INTERNAL_34a5f3c0_4_k_cu_6c3aff846thrust24THRUST_300001_SM_1000_NS3seqE)
_ZN34_INTERNAL_34a5f3c0_4_k_cu_6c3aff846thrust24THRUST_300001_SM_1000_NS3seqE:
	.zero		1
	.type		_ZN34_INTERNAL_34a5f3c0_4_k_cu_6c3aff844cuda3std3__420unreachable_sentinelE,@object
	.size		_ZN34_INTERNAL_34a5f3c0_4_k_cu_6c3aff844cuda3std3__420unreachable_sentinelE,(_ZN34_INTERNAL_34a5f3c0_4_k_cu_6c3aff844cuda3std6ranges3__45__cpo5ssizeE - _ZN34_INTERNAL_34a5f3c0_4_k_cu_6c3aff844cuda3std3__420unreachable_sentinelE)
_ZN34_INTERNAL_34a5f3c0_4_k_cu_6c3aff844cuda3std3__420unreachable_sentinelE:
	.zero		1
	.type		_ZN34_INTERNAL_34a5f3c0_4_k_cu_6c3aff844cuda3std6ranges3__45__cpo5ssizeE,@object
	.size		_ZN34_INTERNAL_34a5f3c0_4_k_cu_6c3aff844cuda3std6ranges3__45__cpo5ssizeE,(_ZN34_INTERNAL_34a5f3c0_4_k_cu_6c3aff846thrust24THRUST_300001_SM_1000_NS12placeholders2_3E - _ZN34_INTERNAL_34a5f3c0_4_k_cu_6c3aff844cuda3std6ranges3__45__cpo5ssizeE)
_ZN34_INTERNAL_34a5f3c0_4_k_cu_6c3aff844cuda3std6ranges3__45__cpo5ssizeE:
	.zero		1
	.type		_ZN34_INTERNAL_34a5f3c0_4_k_cu_6c3aff846thrust24THRUST_300001_SM_1000_NS12placeholders2_3E,@object
	.size		_ZN34_INTERNAL_34a5f3c0_4_k_cu_6c3aff846thrust24THRUST_300001_SM_1000_NS12placeholders2_3E,(_ZN34_INTERNAL_34a5f3c0_4_k_cu_6c3aff844cuda3std3__45__cpo6cbeginE - _ZN34_INTERNAL_34a5f3c0_4_k_cu_6c3aff846thrust24THRUST_300001_SM_1000_NS12placeholders2_3E)
_ZN34_INTERNAL_34a5f3c0_4_k_cu_6c3aff846thrust24THRUST_300001_SM_1000_NS12placeholders2_3E:
	.zero		1
	.type		_ZN34_INTERNAL_34a5f3c0_4_k_cu_6c3aff844cuda3std3__45__cpo6cbeginE,@object
	.size		_ZN34_INTERNAL_34a5f3c0_4_k_cu_6c3aff844cuda3std3__45__cpo6cbeginE,(_ZN34_INTERNAL_34a5f3c0_4_k_cu_6c3aff844cuda3std6ranges3__45__cpo6cbeginE - _ZN34_INTERNAL_34a5f3c0_4_k_cu_6c3aff844cuda3std3__45__cpo6cbeginE)
_ZN34_INTERNAL_34a5f3c0_4_k_cu_6c3aff844cuda3std3__45__cpo6cbeginE:
	.zero		1
	.type		_ZN34_INTERNAL_34a5f3c0_4_k_cu_6c3aff844cuda3std6ranges3__45__cpo6cbeginE,@object
	.size		_ZN34_INTERNAL_34a5f3c0_4_k_cu_6c3aff844cuda3std6ranges3__45__cpo6cbeginE,(_ZN34_INTERNAL_34a5f3c0_4_k_cu_6c3aff846thrust24THRUST_300001_SM_1000_NS12placeholders2_7E - _ZN34_INTERNAL_34a5f3c0_4_k_cu_6c3aff844cuda3std6ranges3__45__cpo6cbeginE)
_ZN34_INTERNAL_34a5f3c0_4_k_cu_6c3aff844cuda3std6ranges3__45__cpo6cbeginE:
	.zero		1
	.type		_ZN34_INTERNAL_34a5f3c0_4_k_cu_6c3aff846thrust24THRUST_300001_SM_1000_NS12placeholders2_7E,@object
	.size		_ZN34_INTERNAL_34a5f3c0_4_k_cu_6c3aff846thrust24THRUST_300001_SM_1000_NS12placeholders2_7E,(_ZN34_INTERNAL_34a5f3c0_4_k_cu_6c3aff844cuda3std3__45__cpo7crbeginE - _ZN34_INTERNAL_34a5f3c0_4_k_cu_6c3aff846thrust24THRUST_300001_SM_1000_NS12placeholders2_7E)
_ZN34_INTERNAL_34a5f3c0_4_k_cu_6c3aff846thrust24THRUST_300001_SM_1000_NS12placeholders2_7E:
	.zero		1
	.type		_ZN34_INTERNAL_34a5f3c0_4_k_cu_6c3aff844cuda3std3__45__cpo7crbeginE,@object
	.size		_ZN34_INTERNAL_34a5f3c0_4_k_cu_6c3aff844cuda3std3__45__cpo7crbeginE,(_ZN34_INTERNAL_34a5f3c0_4_k_cu_6c3aff844cuda3std6ranges3__45__cpo4prevE - _ZN34_INTERNAL_34a5f3c0_4_k_cu_6c3aff844cuda3std3__45__cpo7crbeginE)
_ZN34_INTERNAL_34a5f3c0_4_k_cu_6c3aff844cuda3std3__45__cpo7crbeginE:
	.zero		1
	.type		_ZN34_INTERNAL_34a5f3c0_4_k_cu_6c3aff844cuda3std6ranges3__45__cpo4prevE,@object
	.size		_ZN34_INTERNAL_34a5f3c0_4_k_cu_6c3aff844cuda3std6ranges3__45__cpo4prevE,(_ZN34_INTERNAL_34a5f3c0_4_k_cu_6c3aff844cuda3std6ranges3__45__cpo9iter_moveE - _ZN34_INTERNAL_34a5f3c0_4_k_cu_6c3aff844cuda3std6ranges3__45__cpo4prevE)
_ZN34_INTERNAL_34a5f3c0_4_k_cu_6c3aff844cuda3std6ranges3__45__cpo4prevE:
	.zero		1
	.type		_ZN34_INTERNAL_34a5f3c0_4_k_cu_6c3aff844cuda3std6ranges3__45__cpo9iter_moveE,@object
	.size		_ZN34_INTERNAL_34a5f3c0_4_k_cu_6c3aff844cuda3std6ranges3__45__cpo9iter_moveE,(_ZN34_INTERNAL_34a5f3c0_4_k_cu_6c3aff846thrust24THRUST_300001_SM_1000_NS6system6detail10sequential3seqE - _ZN34_INTERNAL_34a5f3c0_4_k_cu_6c3aff844cuda3std6ranges3__45__cpo9iter_moveE)
_ZN34_INTERNAL_34a5f3c0_4_k_cu_6c3aff844cuda3std6ranges3__45__cpo9iter_moveE:
	.zero		1
	.type		_ZN34_INTERNAL_34a5f3c0_4_k_cu_6c3aff846thrust24THRUST_300001_SM_1000_NS6system6detail10sequential3seqE,@object
	.size		_ZN34_INTERNAL_34a5f3c0_4_k_cu_6c3aff846thrust24THRUST_300001_SM_1000_NS6system6detail10sequential3seqE,(_ZN34_INTERNAL_34a5f3c0_4_k_cu_6c3aff846thrust24THRUST_300001_SM_1000_NS12placeholders2_9E - _ZN34_INTERNAL_34a5f3c0_4_k_cu_6c3aff846thrust24THRUST_300001_SM_1000_NS6system6detail10sequential3seqE)
_ZN34_INTERNAL_34a5f3c0_4_k_cu_6c3aff846thrust24THRUST_300001_SM_1000_NS6system6detail10sequential3seqE:
	.zero		1
	.type		_ZN34_INTERNAL_34a5f3c0_4_k_cu_6c3aff846thrust24THRUST_300001_SM_1000_NS12placeholders2_9E,@object
	.size		_ZN34_INTERNAL_34a5f3c0_4_k_cu_6c3aff846thrust24THRUST_300001_SM_1000_NS12placeholders2_9E,(_ZN34_INTERNAL_34a5f3c0_4_k_cu_6c3aff844cuda3std3__419piecewise_constructE - _ZN34_INTERNAL_34a5f3c0_4_k_cu_6c3aff846thrust24THRUST_300001_SM_1000_NS12placeholders2_9E)
_ZN34_INTERNAL_34a5f3c0_4_k_cu_6c3aff846thrust24THRUST_300001_SM_1000_NS12placeholders2_9E:
	.zero		1
	.type		_ZN34_INTERNAL_34a5f3c0_4_k_cu_6c3aff844cuda3std3__419piecewise_constructE,@object
	.size		_ZN34_INTERNAL_34a5f3c0_4_k_cu_6c3aff844cuda3std3__419piecewise_constructE,(_ZN34_INTERNAL_34a5f3c0_4_k_cu_6c3aff844cuda3std6ranges3__45__cpo5cdataE - _ZN34_INTERNAL_34a5f3c0_4_k_cu_6c3aff844cuda3std3__419piecewise_constructE)
_ZN34_INTERNAL_34a5f3c0_4_k_cu_6c3aff844cuda3std3__419piecewise_constructE:
	.zero		1
	.type		_ZN34_INTERNAL_34a5f3c0_4_k_cu_6c3aff844cuda3std6ranges3__45__cpo5cdataE,@object
	.size		_ZN34_INTERNAL_34a5f3c0_4_k_cu_6c3aff844cuda3std6ranges3__45__cpo5cdataE,(_ZN34_INTERNAL_34a5f3c0_4_k_cu_6c3aff846thrust24THRUST_300001_SM_1000_NS12placeholders2_1E - _ZN34_INTERNAL_34a5f3c0_4_k_cu_6c3aff844cuda3std6ranges3__45__cpo5cdataE)
_ZN34_INTERNAL_34a5f3c0_4_k_cu_6c3aff844cuda3std6ranges3__45__cpo5cdataE:
	.zero		1
	.type		_ZN34_INTERNAL_34a5f3c0_4_k_cu_6c3aff846thrust24THRUST_300001_SM_1000_NS12placeholders2_1E,@object
	.size		_ZN34_INTERNAL_34a5f3c0_4_k_cu_6c3aff846thrust24THRUST_300001_SM_1000_NS12placeholders2_1E,(_ZN34_INTERNAL_34a5f3c0_4_k_cu_6c3aff844cuda3std3__45__cpo5beginE - _ZN34_INTERNAL_34a5f3c0_4_k_cu_6c3aff846thrust24THRUST_300001_SM_1000_NS12placeholders2_1E)
_ZN34_INTERNAL_34a5f3c0_4_k_cu_6c3aff846thrust24THRUST_300001_SM_1000_NS12placeholders2_1E:
	.zero		1
	.type		_ZN34_INTERNAL_34a5f3c0_4_k_cu_6c3aff844cuda3std3__45__cpo5beginE,@object
	.size		_ZN34_INTERNAL_34a5f3c0_4_k_cu_6c3aff844cuda3std3__45__cpo5beginE,(_ZN34_INTERNAL_34a5f3c0_4_k_cu_6c3aff844cuda3std6ranges3__45__cpo5beginE - _ZN34_INTERNAL_34a5f3c0_4_k_cu_6c3aff844cuda3std3__45__cpo5beginE)
_ZN34_INTERNAL_34a5f3c0_4_k_cu_6c3aff844cuda3std3__45__cpo5beginE:
	.zero		1
	.type		_ZN34_INTERNAL_34a5f3c0_4_k_cu_6c3aff844cuda3std6ranges3__45__cpo5beginE,@object
	.size		_ZN34_INTERNAL_34a5f3c0_4_k_cu_6c3aff844cuda3std6ranges3__45__cpo5beginE,(_ZN34_INTERNAL_34a5f3c0_4_k_cu_6c3aff846thrust24THRUST_300001_SM_1000_NS12placeholders2_5E - _ZN34_INTERNAL_34a5f3c0_4_k_cu_6c3aff844cuda3std6ranges3__45__cpo5beginE)
_ZN34_INTERNAL_34a5f3c0_4_k_cu_6c3aff844cuda3std6ranges3__45__cpo5beginE:
	.zero		1
	.type		_ZN34_INTERNAL_34a5f3c0_4_k_cu_6c3aff846thrust24THRUST_300001_SM_1000_NS12placeholders2_5E,@object
	.size		_ZN34_INTERNAL_34a5f3c0_4_k_cu_6c3aff846thrust24THRUST_300001_SM_1000_NS12placeholders2_5E,(_ZN34_INTERNAL_34a5f3c0_4_k_cu_6c3aff844cuda3std3__45__cpo6rbeginE - _ZN34_INTERNAL_34a5f3c0_4_k_cu_6c3aff846thrust24THRUST_300001_SM_1000_NS12placeholders2_5E)
_ZN34_INTERNAL_34a5f3c0_4_k_cu_6c3aff846thrust24THRUST_300001_SM_1000_NS12placeholders2_5E:
	.zero		1
	.type		_ZN34_INTERNAL_34a5f3c0_4_k_cu_6c3aff844cuda3std3__45__cpo6rbeginE,@object
	.size		_ZN34_INTERNAL_34a5f3c0_4_k_cu_6c3aff844cuda3std3__45__cpo6rbeginE,(_ZN34_INTERNAL_34a5f3c0_4_k_cu_6c3aff844cuda3std6ranges3__45__cpo9iter_swapE - _ZN34_INTERNAL_34a5f3c0_4_k_cu_6c3aff844cuda3std3__45__cpo6rbeginE)
_ZN34_INTERNAL_34a5f3c0_4_k_cu_6c3aff844cuda3std3__45__cpo6rbeginE:
	.zero		1
	.type		_ZN34_INTERNAL_34a5f3c0_4_k_cu_6c3aff844cuda3std6ranges3__45__cpo9iter_swapE,@object
	.size		_ZN34_INTERNAL_34a5f3c0_4_k_cu_6c3aff844cuda3std6ranges3__45__cpo9iter_swapE,(_ZN34_INTERNAL_34a5f3c0_4_k_cu_6c3aff844cuda3std3__48unexpectE - _ZN34_INTERNAL_34a5f3c0_4_k_cu_6c3aff844cuda3std6ranges3__45__cpo9iter_swapE)
_ZN34_INTERNAL_34a5f3c0_4_k_cu_6c3aff844cuda3std6ranges3__45__cpo9iter_swapE:
	.zero		1
	.type		_ZN34_INTERNAL_34a5f3c0_4_k_cu_6c3aff844cuda3std3__48unexpectE,@object
	.size		_ZN34_INTERNAL_34a5f3c0_4_k_cu_6c3aff844cuda3std3__48unexpectE,(_ZN34_INTERNAL_34a5f3c0_4_k_cu_6c3aff846thrust24THRUST_300001_SM_1000_NS8cuda_cub3parE - _ZN34_INTERNAL_34a5f3c0_4_k_cu_6c3aff844cuda3std3__48unexpectE)
_ZN34_INTERNAL_34a5f3c0_4_k_cu_6c3aff844cuda3std3__48unexpectE:
	.zero		1
	.type		_ZN34_INTERNAL_34a5f3c0_4_k_cu_6c3aff846thrust24THRUST_300001_SM_1000_NS8cuda_cub3parE,@object
	.size		_ZN34_INTERNAL_34a5f3c0_4_k_cu_6c3aff846thrust24THRUST_300001_SM_1000_NS8cuda_cub3parE,(.L_29 - _ZN34_INTERNAL_34a5f3c0_4_k_cu_6c3aff846thrust24THRUST_300001_SM_1000_NS8cuda_cub3parE)
_ZN34_INTERNAL_34a5f3c0_4_k_cu_6c3aff846thrust24THRUST_300001_SM_1000_NS8cuda_cub3parE:
	.zero		1
.L_29:


//--------------------- .nv.constant0._ZN3cub18CUB_300001_SM_10006detail11EmptyKernelIvEEvv --------------------------
	.section	.nv.constant0._ZN3cub18CUB_300001_SM_10006detail11EmptyKernelIvEEvv,"a",@progbits
	.sectionflags	@""
	.align	4
.nv.constant0._ZN3cub18CUB_300001_SM_10006detail11EmptyKernelIvEEvv:
	.zero		896


//--------------------- .nv.constant0._Z15read_when_errorP6Bucketii --------------------------
	.section	.nv.constant0._Z15read_when_errorP6Bucketii,"a",@progbits
	.sectionflags	@""
	.align	4
.nv.constant0._Z15read_when_errorP6Bucketii:
	.zero		912


//--------------------- .nv.constant0._Z10write_readP6Bucketii --------------------------
	.section	.nv.constant0._Z10write_readP6Bucketii,"a",@progbits
	.sectionflags	@""
	.align	4
.nv.constant0._Z10write_readP6Bucketii:
	.zero		912


//--------------------- SYMBOLS --------------------------

	.type		.nv.reservedSmem.offset0,@object
	.size		.nv.reservedSmem.offset0,0x4
	.type		vprintf,@function
